	.headerflags	@"EF_CUDA_TEXMODE_UNIFIED EF_CUDA_64BIT_ADDRESS EF_CUDA_ACCELERATORS EF_CUDA_SM90 EF_CUDA_VIRTUAL_SM(EF_CUDA_SM90)"
	.elftype	@"ET_EXEC"


//--------------------- .nv.info                  --------------------------
	.section	.nv.info,"",@"SHT_CUDA_INFO"
	.align	4


	//----- nvinfo : EIATTR_REGCOUNT
	.align		4
        /*0000*/ 	.byte	0x04, 0x2f
        /*0002*/ 	.short	(.L_3 - .L_2)
	.align		4
.L_2:
        /*0004*/ 	.word	index@(triton_poi_fused__native_batch_norm_legit_no_training_max_pool2d_with_indices_native_batch_norm_backward_relu_1)
        /*0008*/ 	.word	0x0000001e


	//----- nvinfo : EIATTR_MIN_STACK_SIZE
	.align		4
.L_3:
        /*000c*/ 	.byte	0x04, 0x12
        /*000e*/ 	.short	(.L_5 - .L_4)
	.align		4
.L_4:
        /*0010*/ 	.word	index@(triton_poi_fused__native_batch_norm_legit_no_training_max_pool2d_with_indices_native_batch_norm_backward_relu_1)
        /*0014*/ 	.word	0x00000000


	//----- nvinfo : EIATTR_FRAME_SIZE
	.align		4
.L_5:
        /*0018*/ 	.byte	0x04, 0x11
        /*001a*/ 	.short	(.L_7 - .L_6)
	.align		4
.L_6:
        /*001c*/ 	.word	index@(triton_poi_fused__native_batch_norm_legit_no_training_max_pool2d_with_indices_native_batch_norm_backward_relu_1)
        /*0020*/ 	.word	0x00000000


	//----- nvinfo : EIATTR_MIN_STACK_SIZE
	.align		4
.L_7:
        /*0024*/ 	.byte	0x04, 0x12
        /*0026*/ 	.short	(.L_9 - .L_8)
	.align		4
.L_8:
        /*0028*/ 	.word	index@(triton_poi_fused__native_batch_norm_legit_no_training_max_pool2d_with_indices_native_batch_norm_backward_relu_1)
        /*002c*/ 	.word	0x00000000
.L_9:


//--------------------- .nv.info.triton_poi_fused__native_batch_norm_legit_no_training_max_pool2d_with_indices_native_batch_norm_backward_relu_1 --------------------------
	.section	.nv.info.triton_poi_fused__native_batch_norm_legit_no_training_max_pool2d_with_indices_native_batch_norm_backward_relu_1,"",@"SHT_CUDA_INFO"
	.sectionflags	@""
	.align	4


	//----- nvinfo : EIATTR_CUDA_API_VERSION
	.align		4
        /*0000*/ 	.byte	0x04, 0x37
        /*0002*/ 	.short	(.L_11 - .L_10)
.L_10:
        /*0004*/ 	.word	0x0000007c


	//----- nvinfo : EIATTR_KPARAM_INFO
	.align		4
.L_11:
        /*0008*/ 	.byte	0x04, 0x17
        /*000a*/ 	.short	(.L_13 - .L_12)
.L_12:
        /*000c*/ 	.word	0x00000000
        /*0010*/ 	.short	0x0009
        /*0012*/ 	.short	0x0048
        /*0014*/ 	.byte	0x00, 0xf0, 0x11, 0x00


	//----- nvinfo : EIATTR_KPARAM_INFO
	.align		4
.L_13:
        /*0018*/ 	.byte	0x04, 0x17
        /*001a*/ 	.short	(.L_15 - .L_14)
.L_14:
        /*001c*/ 	.word	0x00000000
        /*0020*/ 	.short	0x0008
        /*0022*/ 	.short	0x0040
        /*0024*/ 	.byte	0x00, 0xf4, 0x21, 0x00


	//----- nvinfo : EIATTR_KPARAM_INFO
	.align		4
.L_15:
        /*0028*/ 	.byte	0x04, 0x17
        /*002a*/ 	.short	(.L_17 - .L_16)
.L_16:
        /*002c*/ 	.word	0x00000000
        /*0030*/ 	.short	0x0007
        /*0032*/ 	.short	0x0038
        /*0034*/ 	.byte	0x00, 0xf4, 0x21, 0x00


	//----- nvinfo : EIATTR_KPARAM_INFO
	.align		4
.L_17:
        /*0038*/ 	.byte	0x04, 0x17
        /*003a*/ 	.short	(.L_19 - .L_18)
.L_18:
        /*003c*/ 	.word	0x00000000
        /*0040*/ 	.short	0x0006
        /*0042*/ 	.short	0x0030
        /*0044*/ 	.byte	0x00, 0xf4, 0x21, 0x00


	//----- nvinfo : EIATTR_KPARAM_INFO
	.align		4
.L_19:
        /*0048*/ 	.byte	0x04, 0x17
        /*004a*/ 	.short	(.L_21 - .L_20)
.L_20:
        /*004c*/ 	.word	0x00000000
        /*0050*/ 	.short	0x0005
        /*0052*/ 	.short	0x0028
        /*0054*/ 	.byte	0x00, 0xf4, 0x21, 0x00


	//----- nvinfo : EIATTR_KPARAM_INFO
	.align		4
.L_21:
        /*0058*/ 	.byte	0x04, 0x17
        /*005a*/ 	.short	(.L_23 - .L_22)
.L_22:
        /*005c*/ 	.word	0x00000000
        /*0060*/ 	.short	0x0004
        /*0062*/ 	.short	0x0020
        /*0064*/ 	.byte	0x00, 0xf4, 0x21, 0x00


	//----- nvinfo : EIATTR_KPARAM_INFO
	.align		4
.L_23:
        /*0068*/ 	.byte	0x04, 0x17
        /*006a*/ 	.short	(.L_25 - .L_24)
.L_24:
        /*006c*/ 	.word	0x00000000
        /*0070*/ 	.short	0x0003
        /*0072*/ 	.short	0x0018
        /*0074*/ 	.byte	0x00, 0xf4, 0x21, 0x00


	//----- nvinfo : EIATTR_KPARAM_INFO
	.align		4
.L_25:
        /*0078*/ 	.byte	0x04, 0x17
        /*007a*/ 	.short	(.L_27 - .L_26)
.L_26:
        /*007c*/ 	.word	0x00000000
        /*0080*/ 	.short	0x0002
        /*0082*/ 	.short	0x0010
        /*0084*/ 	.byte	0x00, 0xf4, 0x21, 0x00


	//----- nvinfo : EIATTR_KPARAM_INFO
	.align		4
.L_27:
        /*0088*/ 	.byte	0x04, 0x17
        /*008a*/ 	.short	(.L_29 - .L_28)
.L_28:
        /*008c*/ 	.word	0x00000000
        /*0090*/ 	.short	0x0001
        /*0092*/ 	.short	0x0008
        /*0094*/ 	.byte	0x00, 0xf4, 0x21, 0x00


	//----- nvinfo : EIATTR_KPARAM_INFO
	.align		4
.L_29:
        /*0098*/ 	.byte	0x04, 0x17
        /*009a*/ 	.short	(.L_31 - .L_30)
.L_30:
        /*009c*/ 	.word	0x00000000
        /*00a0*/ 	.short	0x0000
        /*00a2*/ 	.short	0x0000
        /*00a4*/ 	.byte	0x00, 0xf4, 0x21, 0x00


	//----- nvinfo : EIATTR_SPARSE_MMA_MASK
	.align		4
.L_31:
        /*00a8*/ 	.byte	0x03, 0x50
        /*00aa*/ 	.short	0x0000


	//----- nvinfo : EIATTR_MAXREG_COUNT
	.align		4
        /*00ac*/ 	.byte	0x03, 0x1b
        /*00ae*/ 	.short	0x00ff


	//----- nvinfo : EIATTR_EXIT_INSTR_OFFSETS
	.align		4
        /*00b0*/ 	.byte	0x04, 0x1c
        /*00b2*/ 	.short	(.L_33 - .L_32)


	//   ....[0]....
.L_32:
        /*00b4*/ 	.word	0x00001060


	//----- nvinfo : EIATTR_REQNTID
	.align		4
.L_33:
        /*00b8*/ 	.byte	0x04, 0x10
        /*00ba*/ 	.short	(.L_35 - .L_34)
.L_34:
        /*00bc*/ 	.word	0x00000080
        /*00c0*/ 	.word	0x00000001
        /*00c4*/ 	.word	0x00000001


	//----- nvinfo : EIATTR_CBANK_PARAM_SIZE
	.align		4
.L_35:
        /*00c8*/ 	.byte	0x03, 0x19
        /*00ca*/ 	.short	0x004c


	//----- nvinfo : EIATTR_PARAM_CBANK
	.align		4
        /*00cc*/ 	.byte	0x04, 0x0a
        /*00ce*/ 	.short	(.L_37 - .L_36)
	.align		4
.L_36:
        /*00d0*/ 	.word	index@(.nv.constant0.triton_poi_fused__native_batch_norm_legit_no_training_max_pool2d_with_indices_native_batch_norm_backward_relu_1)
        /*00d4*/ 	.short	0x0210
        /*00d6*/ 	.short	0x004c


	//----- nvinfo : EIATTR_SW_WAR
	.align		4
.L_37:
        /*00d8*/ 	.byte	0x04, 0x36
        /*00da*/ 	.short	(.L_39 - .L_38)
.L_38:
        /*00dc*/ 	.word	0x00000008
.L_39:


//--------------------- .nv.callgraph             --------------------------
	.section	.nv.callgraph,"",@"SHT_CUDA_CALLGRAPH"
	.align	4
	.sectionentsize	8
	.align		4
        /*0000*/ 	.word	0x00000000
	.align		4
        /*0004*/ 	.word	0xffffffff
	.align		4
        /*0008*/ 	.word	0x00000000
	.align		4
        /*000c*/ 	.word	0xfffffffe
	.align		4
        /*0010*/ 	.word	0x00000000
	.align		4
        /*0014*/ 	.word	0xfffffffd
	.align		4
        /*0018*/ 	.word	0x00000000
	.align		4
        /*001c*/ 	.word	0xfffffffc


//--------------------- .nv.constant4             --------------------------
	.section	.nv.constant4,"a",@progbits
	.align	8
	.align		8
.nv.constant4:
        /*0000*/ 	.dword	_$_str
	.align		8
        /*0008*/ 	.dword	_$_str_$_2


//--------------------- .text.triton_poi_fused__native_batch_norm_legit_no_training_max_pool2d_with_indices_native_batch_norm_backward_relu_1 --------------------------
	.section	.text.triton_poi_fused__native_batch_norm_legit_no_training_max_pool2d_with_indices_native_batch_norm_backward_relu_1,"ax",@progbits
	.align	128
        .global         triton_poi_fused__native_batch_norm_legit_no_training_max_pool2d_with_indices_native_batch_norm_backward_relu_1
        .type           triton_poi_fused__native_batch_norm_legit_no_training_max_pool2d_with_indices_native_batch_norm_backward_relu_1,@function
        .size           triton_poi_fused__native_batch_norm_legit_no_training_max_pool2d_with_indices_native_batch_norm_backward_relu_1,(.L_x_1 - triton_poi_fused__native_batch_norm_legit_no_training_max_pool2d_with_indices_native_batch_norm_backward_relu_1)
        .other          triton_poi_fused__native_batch_norm_legit_no_training_max_pool2d_with_indices_native_batch_norm_backward_relu_1,@"STO_CUDA_ENTRY STV_DEFAULT"
triton_poi_fused__native_batch_norm_legit_no_training_max_pool2d_with_indices_native_batch_norm_backward_relu_1:
.text.triton_poi_fused__native_batch_norm_legit_no_training_max_pool2d_with_indices_native_batch_norm_backward_relu_1:
[----:B------:R-:W-:Y:S01]  /*0000*/  LDC R1, c[0x0][0x28] ;  /* 0x00000a00ff017b82 */ /* 0x000fe20000000800 */
[----:B------:R-:W1:Y:S01]  /*0010*/  S2R R0, SR_TID.X ;  /* 0x0000000000007919 */ /* 0x000e620000002100 */
[----:B------:R-:W-:Y:S01]  /*0020*/  IMAD.MOV.U32 R14, RZ, RZ, RZ ;  /* 0x000000ffff0e7224 */ /* 0x000fe200078e00ff */
[----:B------:R-:W-:Y:S01]  /*0030*/  ULDC.64 UR4, c[0x0][0x208] ;  /* 0x0000820000047ab9 */ /* 0x000fe20000000a00 */
[----:B------:R-:W-:Y:S01]  /*0040*/  IMAD.MOV.U32 R16, RZ, RZ, RZ ;  /* 0x000000ffff107224 */ /* 0x000fe200078e00ff */
[----:B------:R-:W2:Y:S01]  /*0050*/  S2R R3, SR_CTAID.X ;  /* 0x0000000000037919 */ /* 0x000ea20000002500 */
[----:B------:R-:W-:Y:S02]  /*0060*/  IMAD.MOV.U32 R19, RZ, RZ, RZ ;  /* 0x000000ffff137224 */ /* 0x000fe400078e00ff */
[----:B------:R-:W-:Y:S01]  /*0070*/  IMAD.MOV.U32 R12, RZ, RZ, RZ ;  /* 0x000000ffff0c7224 */ /* 0x000fe200078e00ff */
[----:B------:R-:W-:Y:S01]  /*0080*/  CS2R R26, SRZ ;  /* 0x00000000001a7805 */ /* 0x000fe2000001ff00 */
[----:B------:R-:W-:Y:S01]  /*0090*/  ULDC.64 UR6, c[0x0][0x240] ;  /* 0x0000900000067ab9 */ /* 0x000fe20000000a00 */
[----:B-1----:R-:W-:-:S05]  /*00a0*/  IMAD.SHL.U32 R0, R0, 0x2, RZ ;  /* 0x0000000200007824 */ /* 0x002fca00078e00ff */
[----:B------:R-:W-:-:S05]  /*00b0*/  LOP3.LUT R0, R0, 0xfe, RZ, 0xc0, !PT ;  /* 0x000000fe00007812 */ /* 0x000fca00078ec0ff */
[----:B--2---:R-:W-:Y:S01]  /*00c0*/  IMAD R13, R3, 0x100, R0 ;  /* 0x00000100030d7824 */ /* 0x004fe200078e0200 */
[----:B------:R-:W-:-:S03]  /*00d0*/  SHF.R.S32.HI R0, RZ, 0x17, R3 ;  /* 0x00000017ff007819 */ /* 0x000fc60000011403 */
[----:B------:R-:W-:Y:S01]  /*00e0*/  VIADD R5, R13, 0x1 ;  /* 0x000000010d057836 */ /* 0x000fe20000000000 */
[----:B------:R-:W-:Y:S02]  /*00f0*/  SHF.R.S32.HI R2, RZ, 0x1f, R13 ;  /* 0x0000001fff027819 */ /* 0x000fe4000001140d */
[----:B------:R-:W-:Y:S02]  /*0100*/  SGXT R0, R0, 0x1 ;  /* 0x000000010000781a */ /* 0x000fe40000000200 */
[----:B------:R-:W-:Y:S02]  /*0110*/  LEA.HI R4, R2, R13, RZ, 0x4 ;  /* 0x0000000d02047211 */ /* 0x000fe400078f20ff */
[----:B------:R-:W1:Y:S01]  /*0120*/  LDC.64 R2, c[0x0][0x210] ;  /* 0x00008400ff027b82 */ /* 0x000e620000000a00 */
[----:B------:R-:W-:Y:S02]  /*0130*/  LEA.HI R7, R0, R5, RZ, 0x4 ;  /* 0x0000000500077211 */ /* 0x000fe400078f20ff */
[----:B------:R-:W-:-:S02]  /*0140*/  SHF.R.S32.HI R15, RZ, 0x4, R4 ;  /* 0x00000004ff0f7819 */ /* 0x000fc40000011404 */
[----:B------:R-:W-:Y:S02]  /*0150*/  LOP3.LUT R18, R7, 0xfffffff0, RZ, 0xc0, !PT ;  /* 0xfffffff007127812 */ /* 0x000fe400078ec0ff */
[C---:B------:R-:W-:Y:S01]  /*0160*/  LEA.HI R6, R15.reuse, R15, RZ, 0x4 ;  /* 0x0000000f0f067211 */ /* 0x040fe200078f20ff */
[----:B------:R-:W-:Y:S01]  /*0170*/  IMAD.SHL.U32 R21, R15, 0x40, RZ ;  /* 0x000000400f157824 */ /* 0x000fe200078e00ff */
[----:B------:R-:W-:Y:S01]  /*0180*/  LOP3.LUT R20, R4, 0xfffffff0, RZ, 0xc0, !PT ;  /* 0xfffffff004147812 */ /* 0x000fe200078ec0ff */
[----:B------:R-:W-:Y:S01]  /*0190*/  IMAD.IADD R18, R5, 0x1, -R18 ;  /* 0x0000000105127824 */ /* 0x000fe200078e0a12 */
[----:B------:R-:W-:-:S03]  /*01a0*/  LOP3.LUT R6, R6, 0xfffffff0, RZ, 0xc0, !PT ;  /* 0xfffffff006067812 */ /* 0x000fc600078ec0ff */
[----:B------:R-:W-:Y:S02]  /*01b0*/  IMAD.IADD R20, R13, 0x1, -R20 ;  /* 0x000000010d147824 */ /* 0x000fe400078e0a14 */
[----:B------:R-:W-:Y:S02]  /*01c0*/  IMAD.IADD R15, R15, 0x1, -R6 ;  /* 0x000000010f0f7824 */ /* 0x000fe400078e0a06 */
[--C-:B------:R-:W-:Y:S02]  /*01d0*/  IMAD R17, R20, 0x2, R21.reuse ;  /* 0x0000000214117824 */ /* 0x100fe400078e0215 */
[----:B------:R-:W-:Y:S01]  /*01e0*/  IMAD R21, R18, 0x2, R21 ;  /* 0x0000000212157824 */ /* 0x000fe200078e0215 */
[----:B------:R-:W-:Y:S01]  /*01f0*/  ISETP.GT.AND P0, PT, R15, RZ, PT ;  /* 0x000000ff0f00720c */ /* 0x000fe20003f04270 */
[C---:B------:R-:W-:Y:S02]  /*0200*/  VIADD R5, R17.reuse, 0xffffffdf ;  /* 0xffffffdf11057836 */ /* 0x040fe40000000000 */
[----:B------:R-:W-:Y:S01]  /*0210*/  VIADD R7, R17, 0xffffffe0 ;  /* 0xffffffe011077836 */ /* 0x000fe20000000000 */
[C---:B------:R-:W-:Y:S01]  /*0220*/  ISETP.GT.AND P4, PT, R20.reuse, RZ, P0 ;  /* 0x000000ff1400720c */ /* 0x040fe20000784270 */
[C---:B------:R-:W-:Y:S01]  /*0230*/  VIADD R9, R21.reuse, 0xffffffdf ;  /* 0xffffffdf15097836 */ /* 0x040fe20000000000 */
[----:B------:R-:W-:Y:S01]  /*0240*/  ISETP.GT.AND P2, PT, R20, -0x1, P0 ;  /* 0xffffffff1400780c */ /* 0x000fe20000744270 */
[----:B------:R-:W-:Y:S01]  /*0250*/  VIADD R11, R21, 0xffffffe0 ;  /* 0xffffffe0150b7836 */ /* 0x000fe20000000000 */
[C---:B------:R-:W-:Y:S01]  /*0260*/  ISETP.GT.AND P5, PT, R18.reuse, RZ, P0 ;  /* 0x000000ff1200720c */ /* 0x040fe200007a4270 */
[----:B-1----:R-:W-:Y:S01]  /*0270*/  IMAD.WIDE R4, R5, 0x4, R2 ;  /* 0x0000000405047825 */ /* 0x002fe200078e0202 */
[----:B------:R-:W-:-:S03]  /*0280*/  ISETP.GT.AND P0, PT, R18, -0x1, P0 ;  /* 0xffffffff1200780c */ /* 0x000fc60000704270 */
[----:B------:R-:W-:-:S04]  /*0290*/  IMAD.WIDE R6, R7, 0x4, R2 ;  /* 0x0000000407067825 */ /* 0x000fc800078e0202 */
[--C-:B------:R-:W-:Y:S01]  /*02a0*/  IMAD.WIDE R8, R9, 0x4, R2.reuse ;  /* 0x0000000409087825 */ /* 0x100fe200078e0202 */
[----:B------:R-:W2:Y:S03]  /*02b0*/  @P4 LDG.E.EL R14, desc[UR4][R4.64] ;  /* 0x00000004040e4981 */ /* 0x000ea6000c2e1900 */
[----:B------:R-:W-:Y:S01]  /*02c0*/  IMAD.WIDE R10, R11, 0x4, R2 ;  /* 0x000000040b0a7825 */ /* 0x000fe200078e0202 */
[----:B------:R1:W3:Y:S03]  /*02d0*/  @P2 LDG.E.EL R16, desc[UR4][R6.64] ;  /* 0x0000000406102981 */ /* 0x0002e6000c2e1900 */
[----:B------:R-:W-:Y:S01]  /*02e0*/  VIADD R23, R21, 0xffffffe1 ;  /* 0xffffffe115177836 */ /* 0x000fe20000000000 */
[----:B------:R-:W4:Y:S01]  /*02f0*/  @P5 LDG.E.EL R19, desc[UR4][R8.64] ;  /* 0x0000000408135981 */ /* 0x000f22000c2e1900 */
[----:B------:R-:W-:-:S03]  /*0300*/  VIADD R25, R17, 0xffffffe1 ;  /* 0xffffffe111197836 */ /* 0x000fc60000000000 */
[----:B------:R5:W4:Y:S01]  /*0310*/  @P0 LDG.E.EL R12, desc[UR4][R10.64] ;  /* 0x000000040a0c0981 */ /* 0x000b22000c2e1900 */
[----:B------:R-:W-:Y:S01]  /*0320*/  IMAD.WIDE R22, R23, 0x4, R2 ;  /* 0x0000000417167825 */ /* 0x000fe200078e0202 */
[----:B------:R-:W-:-:S03]  /*0330*/  ISETP.GT.AND P1, PT, R15, -0x1, PT ;  /* 0xffffffff0f00780c */ /* 0x000fc60003f24270 */
[--C-:B------:R-:W-:Y:S01]  /*0340*/  IMAD.WIDE R24, R25, 0x4, R2.reuse ;  /* 0x0000000419187825 */ /* 0x100fe200078e0202 */
[----:B------:R5:W4:Y:S01]  /*0350*/  @P0 LDG.E.EL R26, desc[UR4][R22.64] ;  /* 0x00000004161a0981 */ /* 0x000b22000c2e1900 */
[----:B------:R-:W-:Y:S02]  /*0360*/  ISETP.GT.AND P3, PT, R20, RZ, P1 ;  /* 0x000000ff1400720c */ /* 0x000fe40000f64270 */
[C---:B-1----:R-:W-:Y:S01]  /*0370*/  VIADD R7, R17.reuse, 0xffffffff ;  /* 0xffffffff11077836 */ /* 0x042fe20000000000 */
[----:B------:R-:W4:Y:S01]  /*0380*/  @P2 LDG.E.EL R27, desc[UR4][R24.64] ;  /* 0x00000004181b2981 */ /* 0x000f22000c2e1900 */
[----:B0----5:R-:W-:Y:S01]  /*0390*/  CS2R R10, SRZ ;  /* 0x00000000000a7805 */ /* 0x021fe2000001ff00 */
[----:B------:R-:W-:Y:S02]  /*03a0*/  VIADD R9, R17, 0x1f ;  /* 0x0000001f11097836 */ /* 0x000fe40000000000 */
[----:B------:R-:W-:Y:S01]  /*03b0*/  IMAD.WIDE R6, R7, 0x4, R2 ;  /* 0x0000000407067825 */ /* 0x000fe200078e0202 */
[----:B------:R-:W-:-:S03]  /*03c0*/  ISETP.GT.AND P1, PT, R18, RZ, P1 ;  /* 0x000000ff1200720c */ /* 0x000fc60000f24270 */
[--C-:B------:R-:W-:Y:S02]  /*03d0*/  IMAD.WIDE R8, R9, 0x4, R2.reuse ;  /* 0x0000000409087825 */ /* 0x100fe400078e0202 */
[----:B------:R0:W5:Y:S04]  /*03e0*/  @P3 LDG.E.EL R11, desc[UR4][R6.64] ;  /* 0x00000004060b3981 */ /* 0x000168000c2e1900 */
[----:B------:R-:W5:Y:S01]  /*03f0*/  @P3 LDG.E.EL R10, desc[UR4][R8.64] ;  /* 0x00000004080a3981 */ /* 0x000f62000c2e1900 */
[----:B------:R-:W-:Y:S02]  /*0400*/  IMAD.MOV.U32 R22, RZ, RZ, RZ ;  /* 0x000000ffff167224 */ /* 0x000fe400078e00ff */
[----:B------:R-:W-:-:S05]  /*0410*/  IMAD.WIDE R4, R21, 0x4, R2 ;  /* 0x0000000415047825 */ /* 0x000fca00078e0202 */
[----:B------:R-:W5:Y:S01]  /*0420*/  @P1 LDG.E.EL R22, desc[UR4][R4.64+-0x4] ;  /* 0xfffffc0404161981 */ /* 0x000f62000c2e1900 */
[----:B------:R-:W-:Y:S01]  /*0430*/  LOP3.LUT R20, R15, R20, RZ, 0xfc, !PT ;  /* 0x000000140f147212 */ /* 0x000fe200078efcff */
[----:B0-----:R-:W-:Y:S01]  /*0440*/  IMAD.WIDE R6, R17, 0x4, R2 ;  /* 0x0000000411067825 */ /* 0x001fe200078e0202 */
[----:B--2---:R-:W-:Y:S02]  /*0450*/  SEL R25, R14, 0xff800000, P4 ;  /* 0xff8000000e197807 */ /* 0x004fe40002000000 */
[----:B---3--:R-:W-:Y:S02]  /*0460*/  SEL R16, R16, 0xff800000, P2 ;  /* 0xff80000010107807 */ /* 0x008fe40001000000 */
[----:B----4-:R-:W-:Y:S02]  /*0470*/  SEL R19, R19, 0xff800000, P5 ;  /* 0xff80000013137807 */ /* 0x010fe40002800000 */
[----:B------:R-:W-:Y:S02]  /*0480*/  SEL R12, R12, 0xff800000, P0 ;  /* 0xff8000000c0c7807 */ /* 0x000fe40000000000 */
[----:B------:R-:W-:-:S02]  /*0490*/  FSETP.GT.AND P5, PT, R16, R25, PT ;  /* 0x000000191000720b */ /* 0x000fc40003fa4000 */
[----:B------:R-:W-:Y:S02]  /*04a0*/  FSETP.GT.AND P6, PT, R12, R19, PT ;  /* 0x000000130c00720b */ /* 0x000fe40003fc4000 */
[----:B------:R-:W-:Y:S02]  /*04b0*/  SEL R26, R26, 0xff800000, P0 ;  /* 0xff8000001a1a7807 */ /* 0x000fe40000000000 */
[----:B------:R-:W-:Y:S02]  /*04c0*/  FSETP.NAN.AND P4, PT, R16, R16, PT ;  /* 0x000000101000720b */ /* 0x000fe40003f88000 */
[----:B------:R-:W-:Y:S02]  /*04d0*/  SEL R27, R27, 0xff800000, P2 ;  /* 0xff8000001b1b7807 */ /* 0x000fe40001000000 */
[----:B------:R-:W-:Y:S02]  /*04e0*/  FSETP.NAN.AND P0, PT, R26, R26, PT ;  /* 0x0000001a1a00720b */ /* 0x000fe40003f08000 */
[----:B------:R-:W-:-:S02]  /*04f0*/  FSETP.NAN.AND P2, PT, R12, R12, PT ;  /* 0x0000000c0c00720b */ /* 0x000fc40003f48000 */
[----:B------:R-:W-:Y:S02]  /*0500*/  @!P5 SEL R16, R16, R25, P4 ;  /* 0x000000191010d207 */ /* 0x000fe40002000000 */
[----:B------:R-:W-:Y:S02]  /*0510*/  @!P6 SEL R12, R12, R19, P2 ;  /* 0x000000130c0ce207 */ /* 0x000fe40001000000 */
[----:B------:R-:W-:Y:S02]  /*0520*/  FSETP.NAN.AND P4, PT, R27, R27, PT ;  /* 0x0000001b1b00720b */ /* 0x000fe40003f88000 */
[----:B------:R-:W-:Y:S02]  /*0530*/  FSETP.GEU.AND P2, PT, R12, R26, PT ;  /* 0x0000001a0c00720b */ /* 0x000fe40003f4e000 */
[----:B-----5:R-:W-:Y:S02]  /*0540*/  SEL R11, R11, 0xff800000, P3 ;  /* 0xff8000000b0b7807 */ /* 0x020fe40001800000 */
[----:B------:R-:W-:-:S02]  /*0550*/  @!P0 SEL R26, R26, R12, !P2 ;  /* 0x0000000c1a1a8207 */ /* 0x000fc40005000000 */
[----:B------:R-:W-:Y:S02]  /*0560*/  SEL R8, R10, 0xff800000, P3 ;  /* 0xff8000000a087807 */ /* 0x000fe40001800000 */
[----:B------:R-:W-:Y:S02]  /*0570*/  FSETP.NAN.AND P0, PT, R11, R11, PT ;  /* 0x0000000b0b00720b */ /* 0x000fe40003f08000 */
[----:B------:R-:W-:-:S04]  /*0580*/  FSETP.GEU.AND P3, PT, R16, R27, PT ;  /* 0x0000001b1000720b */ /* 0x000fc80003f6e000 */
[----:B------:R-:W-:Y:S02]  /*0590*/  @!P4 SEL R27, R27, R16, !P3 ;  /* 0x000000101b1bc207 */ /* 0x000fe40005800000 */
[----:B------:R-:W-:Y:S02]  /*05a0*/  P2R R23, PR, RZ, 0x40 ;  /* 0x00000040ff177803 */ /* 0x000fe40000000000 */
[----:B------:R-:W-:Y:S02]  /*05b0*/  FSETP.GEU.AND P6, PT, R27, R11, PT ;  /* 0x0000000b1b00720b */ /* 0x000fe40003fce000 */
[----:B------:R-:W-:Y:S02]  /*05c0*/  SEL R9, R22, 0xff800000, P1 ;  /* 0xff80000016097807 */ /* 0x000fe40000800000 */
[----:B------:R-:W-:Y:S02]  /*05d0*/  @!P0 SEL R11, R11, R27, !P6 ;  /* 0x0000001b0b0b8207 */ /* 0x000fe40007000000 */
[----:B------:R-:W-:-:S02]  /*05e0*/  FSETP.NAN.AND P0, PT, R9, R9, PT ;  /* 0x000000090900720b */ /* 0x000fc40003f08000 */
[----:B------:R-:W-:Y:S01]  /*05f0*/  FSETP.GEU.AND P4, PT, R26, R9, PT ;  /* 0x000000091a00720b */ /* 0x000fe20003f8e000 */
[----:B------:R-:W-:-:S10]  /*0600*/  IMAD.MOV.U32 R10, RZ, RZ, RZ ;  /* 0x000000ffff0a7224 */ /* 0x000fd400078e00ff */
[----:B------:R-:W-:Y:S02]  /*0610*/  @!P0 SEL R9, R9, R26, !P4 ;  /* 0x0000001a09098207 */ /* 0x000fe40006000000 */
[----:B------:R-:W-:-:S13]  /*0620*/  ISETP.GT.AND P0, PT, R20, -0x1, PT ;  /* 0xffffffff1400780c */ /* 0x000fda0003f04270 */
[----:B------:R-:W2:Y:S01]  /*0630*/  @P0 LDG.E.EL R10, desc[UR4][R6.64] ;  /* 0x00000004060a0981 */ /* 0x000ea2000c2e1900 */
[----:B------:R-:W-:Y:S02]  /*0640*/  P2R R12, PR, RZ, 0x10 ;  /* 0x00000010ff0c7803 */ /* 0x000fe40000000000 */
[----:B------:R-:W-:Y:S02]  /*0650*/  P2R R19, PR, RZ, 0x20 ;  /* 0x00000020ff137803 */ /* 0x000fe40000000000 */
[----:B------:R-:W-:Y:S02]  /*0660*/  LOP3.LUT R15, R15, R18, RZ, 0xfc, !PT ;  /* 0x000000120f0f7212 */ /* 0x000fe400078efcff */
[----:B--2---:R-:W-:-:S04]  /*0670*/  SEL R10, R10, 0xff800000, P0 ;  /* 0xff8000000a0a7807 */ /* 0x004fc80000000000 */
[-C--:B------:R-:W-:Y:S02]  /*0680*/  FSETP.NAN.AND P4, PT, R10, R10.reuse, PT ;  /* 0x0000000a0a00720b */ /* 0x080fe40003f88000 */
[----:B------:R-:W-:-:S11]  /*0690*/  FSETP.GEU.AND P5, PT, R11, R10, PT ;  /* 0x0000000a0b00720b */ /* 0x000fd60003fae000 */
[----:B------:R-:W-:Y:S02]  /*06a0*/  @!P4 SEL R10, R10, R11, !P5 ;  /* 0x0000000b0a0ac207 */ /* 0x000fe40006800000 */
[----:B------:R-:W-:Y:S01]  /*06b0*/  ISETP.GT.AND P4, PT, R15, -0x1, PT ;  /* 0xffffffff0f00780c */ /* 0x000fe20003f84270 */
[----:B------:R-:W-:-:S12]  /*06c0*/  IMAD.MOV.U32 R11, RZ, RZ, RZ ;  /* 0x000000ffff0b7224 */ /* 0x000fd800078e00ff */
[----:B------:R-:W2:Y:S01]  /*06d0*/  @P4 LDG.E.EL R11, desc[UR4][R4.64] ;  /* 0x00000004040b4981 */ /* 0x000ea2000c2e1900 */
[----:B------:R-:W-:Y:S02]  /*06e0*/  P2R R14, PR, RZ, 0x40 ;  /* 0x00000040ff0e7803 */ /* 0x000fe40000000000 */
[----:B------:R-:W-:Y:S02]  /*06f0*/  P2R R16, PR, RZ, 0x20 ;  /* 0x00000020ff107803 */ /* 0x000fe40000000000 */
[----:B--2---:R-:W-:-:S04]  /*0700*/  SEL R18, R11, 0xff800000, P4 ;  /* 0xff8000000b127807 */ /* 0x004fc80002000000 */
[-C--:B------:R-:W-:Y:S02]  /*0710*/  FSETP.NAN.AND P6, PT, R18, R18.reuse, PT ;  /* 0x000000121200720b */ /* 0x080fe40003fc8000 */
[----:B------:R-:W-:-:S11]  /*0720*/  FSETP.GEU.AND P5, PT, R9, R18, PT ;  /* 0x000000120900720b */ /* 0x000fd60003fae000 */
[----:B------:R-:W-:Y:S01]  /*0730*/  @!P6 SEL R18, R18, R9, !P5 ;  /* 0x000000091212e207 */ /* 0x000fe20006800000 */
[----:B------:R-:W-:-:S06]  /*0740*/  IMAD.MOV.U32 R9, RZ, RZ, RZ ;  /* 0x000000ffff097224 */ /* 0x000fcc00078e00ff */
[----:B------:R-:W2:Y:S02]  /*0750*/  @P0 LDG.E.EL R9, desc[UR4][R6.64+0x4] ;  /* 0x0000040406090981 */ /* 0x000ea4000c2e1900 */
[----:B--2---:R-:W-:Y:S01]  /*0760*/  SEL R15, R9, 0xff800000, P0 ;  /* 0xff800000090f7807 */ /* 0x004fe20000000000 */
[----:B------:R-:W-:-:S06]  /*0770*/  IMAD.MOV.U32 R9, RZ, RZ, RZ ;  /* 0x000000ffff097224 */ /* 0x000fcc00078e00ff */
[----:B------:R-:W2:Y:S01]  /*0780*/  @P4 LDG.E.EL R9, desc[UR4][R4.64+0x4] ;  /* 0x0000040404094981 */ /* 0x000ea2000c2e1900 */
[-C--:B------:R-:W-:Y:S02]  /*0790*/  FSETP.NAN.AND P6, PT, R15, R15.reuse, PT ;  /* 0x0000000f0f00720b */ /* 0x080fe40003fc8000 */
[----:B------:R-:W-:Y:S01]  /*07a0*/  P2R R20, PR, RZ, 0x20 ;  /* 0x00000020ff147803 */ /* 0x000fe20000000000 */
[----:B------:R-:W-:Y:S01]  /*07b0*/  VIADD R11, R21, 0x1f ;  /* 0x0000001f150b7836 */ /* 0x000fe20000000000 */
[----:B------:R-:W-:-:S09]  /*07c0*/  FSETP.GEU.AND P5, PT, R10, R15, PT ;  /* 0x0000000f0a00720b */ /* 0x000fd20003fae000 */
[----:B------:R-:W-:Y:S01]  /*07d0*/  @!P6 SEL R15, R15, R10, !P5 ;  /* 0x0000000a0f0fe207 */ /* 0x000fe20006800000 */
[----:B------:R-:W-:Y:S01]  /*07e0*/  IMAD.WIDE R10, R11, 0x4, R2 ;  /* 0x000000040b0a7825 */ /* 0x000fe200078e0202 */
[----:B--2---:R-:W-:-:S03]  /*07f0*/  SEL R24, R9, 0xff800000, P4 ;  /* 0xff80000009187807 */ /* 0x004fc60002000000 */
[----:B------:R-:W-:-:S06]  /*0800*/  IMAD.MOV.U32 R9, RZ, RZ, RZ ;  /* 0x000000ffff097224 */ /* 0x000fcc00078e00ff */
[----:B------:R0:W2:Y:S01]  /*0810*/  @P1 LDG.E.EL R9, desc[UR4][R10.64] ;  /* 0x000000040a091981 */ /* 0x0000a2000c2e1900 */
[-C--:B------:R-:W-:Y:S02]  /*0820*/  FSETP.NAN.AND P6, PT, R24, R24.reuse, PT ;  /* 0x000000181800720b */ /* 0x080fe40003fc8000 */
[----:B------:R-:W-:Y:S02]  /*0830*/  P2R R22, PR, RZ, 0x20 ;  /* 0x00000020ff167803 */ /* 0x000fe40000000000 */
[----:B------:R-:W-:Y:S01]  /*0840*/  FSETP.GEU.AND P5, PT, R18, R24, PT ;  /* 0x000000181200720b */ /* 0x000fe20003fae000 */
[----:B------:R-:W-:-:S03]  /*0850*/  VIADD R7, R17, 0x20 ;  /* 0x0000002011077836 */ /* 0x000fc60000000000 */
[----:B------:R-:W-:-:S05]  /*0860*/  P2R R5, PR, RZ, 0x20 ;  /* 0x00000020ff057803 */ /* 0x000fca0000000000 */
[----:B------:R-:W-:Y:S02]  /*0870*/  @!P6 SEL R24, R24, R18, !P5 ;  /* 0x000000121818e207 */ /* 0x000fe40006800000 */
[----:B------:R-:W-:Y:S02]  /*0880*/  FSETP.GEU.AND P6, PT, R15, R8, PT ;  /* 0x000000080f00720b */ /* 0x000fe40003fce000 */
[----:B------:R-:W-:Y:S02]  /*0890*/  ISETP.NE.AND P5, PT, R19, RZ, PT ;  /* 0x000000ff1300720c */ /* 0x000fe40003fa5270 */
[----:B------:R-:W-:Y:S01]  /*08a0*/  P2R R19, PR, RZ, 0x40 ;  /* 0x00000040ff137803 */ /* 0x000fe20000000000 */
[----:B------:R-:W-:-:S04]  /*08b0*/  IMAD.WIDE R6, R7, 0x4, R2 ;  /* 0x0000000407067825 */ /* 0x000fc800078e0202 */
[----:B0-----:R-:W-:Y:S02]  /*08c0*/  VIADD R11, R17, 0x21 ;  /* 0x00000021110b7836 */ /* 0x001fe40000000000 */
[----:B------:R-:W-:Y:S02]  /*08d0*/  IMAD.MOV.U32 R4, RZ, RZ, RZ ;  /* 0x000000ffff047224 */ /* 0x000fe400078e00ff */
[----:B------:R-:W-:Y:S02]  /*08e0*/  VIADD R17, R21, 0x20 ;  /* 0x0000002015117836 */ /* 0x000fe40000000000 */
[----:B------:R-:W-:-:S05]  /*08f0*/  IMAD.WIDE R10, R11, 0x4, R2 ;  /* 0x000000040b0a7825 */ /* 0x000fca00078e0202 */
[----:B------:R-:W3:Y:S01]  /*0900*/  @P0 LDG.E.EL R4, desc[UR4][R10.64] ;  /* 0x000000040a040981 */ /* 0x000ee2000c2e1900 */
[----:B------:R-:W-:Y:S01]  /*0910*/  VIADD R21, R21, 0x21 ;  /* 0x0000002115157836 */ /* 0x000fe20000000000 */
[----:B--2---:R-:W-:Y:S02]  /*0920*/  SEL R9, R9, 0xff800000, P1 ;  /* 0xff80000009097807 */ /* 0x004fe40000800000 */
[----:B------:R-:W-:-:S13]  /*0930*/  FSETP.NAN.AND P1, PT, R8, R8, PT ;  /* 0x000000080800720b */ /* 0x000fda0003f28000 */
[----:B------:R-:W-:Y:S01]  /*0940*/  @!P1 SEL R8, R8, R15, !P6 ;  /* 0x0000000f08089207 */ /* 0x000fe20007000000 */
[----:B------:R-:W-:Y:S01]  /*0950*/  IMAD.MOV.U32 R15, RZ, RZ, RZ ;  /* 0x000000ffff0f7224 */ /* 0x000fe200078e00ff */
[-C--:B------:R-:W-:Y:S02]  /*0960*/  FSETP.NAN.AND P6, PT, R9, R9.reuse, PT ;  /* 0x000000090900720b */ /* 0x080fe40003fc8000 */
[----:B------:R-:W-:-:S03]  /*0970*/  FSETP.GEU.AND P1, PT, R24, R9, PT ;  /* 0x000000091800720b */ /* 0x000fc60003f2e000 */
[----:B------:R0:W2:Y:S01]  /*0980*/  @P0 LDG.E.EL R15, desc[UR4][R6.64] ;  /* 0x00000004060f0981 */ /* 0x0000a2000c2e1900 */
[----:B------:R-:W-:-:S07]  /*0990*/  P2R R18, PR, RZ, 0x2 ;  /* 0x00000002ff127803 */ /* 0x000fce0000000000 */
[----:B------:R-:W-:Y:S02]  /*09a0*/  @!P6 SEL R9, R9, R24, !P1 ;  /* 0x000000180909e207 */ /* 0x000fe40004800000 */
[----:B------:R-:W-:Y:S01]  /*09b0*/  ISETP.NE.AND P1, PT, R23, RZ, PT ;  /* 0x000000ff1700720c */ /* 0x000fe20003f25270 */
[----:B------:R-:W-:Y:S02]  /*09c0*/  IMAD.MOV.U32 R23, RZ, RZ, RZ ;  /* 0x000000ffff177224 */ /* 0x000fe400078e00ff */
[----:B0-----:R-:W-:-:S05]  /*09d0*/  IMAD.WIDE R6, R17, 0x4, R2 ;  /* 0x0000000411067825 */ /* 0x001fca00078e0202 */
[----:B------:R-:W4:Y:S01]  /*09e0*/  @P4 LDG.E.EL R23, desc[UR4][R6.64] ;  /* 0x0000000406174981 */ /* 0x000f22000c2e1900 */
[----:B------:R-:W-:Y:S02]  /*09f0*/  SEL R10, RZ, 0x1, !P1 ;  /* 0x00000001ff0a7807 */ /* 0x000fe40004800000 */
[----:B------:R-:W-:Y:S01]  /*0a00*/  ISETP.NE.AND P1, PT, R5, RZ, PT ;  /* 0x000000ff0500720c */ /* 0x000fe20003f25270 */
[----:B------:R-:W-:Y:S02]  /*0a10*/  IMAD.MOV.U32 R5, RZ, RZ, RZ ;  /* 0x000000ffff057224 */ /* 0x000fe400078e00ff */
[----:B------:R-:W-:-:S05]  /*0a20*/  IMAD.WIDE R2, R21, 0x4, R2 ;  /* 0x0000000415027825 */ /* 0x000fca00078e0202 */
[----:B------:R0:W5:Y:S01]  /*0a30*/  @P4 LDG.E.EL R5, desc[UR4][R2.64] ;  /* 0x0000000402054981 */ /* 0x000162000c2e1900 */
[----:B---3--:R-:W-:Y:S02]  /*0a40*/  SEL R4, R4, 0xff800000, P0 ;  /* 0xff80000004047807 */ /* 0x008fe40000000000 */
[----:B------:R-:W-:Y:S02]  /*0a50*/  SEL R10, R10, 0x2, P2 ;  /* 0x000000020a0a7807 */ /* 0x000fe40001000000 */
[----:B------:R-:W-:-:S04]  /*0a60*/  LEA.HI R0, R0, R13, RZ, 0x8 ;  /* 0x0000000d00007211 */ /* 0x000fc800078f40ff */
[----:B------:R-:W-:-:S04]  /*0a70*/  SHF.R.S32.HI R0, RZ, 0x8, R0 ;  /* 0x00000008ff007819 */ /* 0x000fc80000011400 */
[----:B0-----:R-:W-:-:S04]  /*0a80*/  LEA.HI R2, R0, R0, RZ, 0x6 ;  /* 0x0000000000027211 */ /* 0x001fc800078f30ff */
[----:B------:R-:W-:-:S05]  /*0a90*/  LOP3.LUT R3, R2, 0xffffffc0, RZ, 0xc0, !PT ;  /* 0xffffffc002037812 */ /* 0x000fca00078ec0ff */
[----:B------:R-:W-:Y:S01]  /*0aa0*/  IMAD.IADD R2, R0, 0x1, -R3 ;  /* 0x0000000100027824 */ /* 0x000fe200078e0a03 */
[----:B--2---:R-:W-:-:S04]  /*0ab0*/  SEL R15, R15, 0xff800000, P0 ;  /* 0xff8000000f0f7807 */ /* 0x004fc80000000000 */
[-C--:B------:R-:W-:Y:S02]  /*0ac0*/  FSETP.NAN.AND P6, PT, R15, R15.reuse, PT ;  /* 0x0000000f0f00720b */ /* 0x080fe40003fc8000 */
[----:B------:R-:W-:Y:S02]  /*0ad0*/  FSETP.GEU.AND P0, PT, R8, R15, PT ;  /* 0x0000000f0800720b */ /* 0x000fe40003f0e000 */
[----:B----4-:R-:W-:-:S09]  /*0ae0*/  SEL R24, R23, 0xff800000, P4 ;  /* 0xff80000017187807 */ /* 0x010fd20002000000 */
[----:B------:R-:W-:Y:S02]  /*0af0*/  @!P6 SEL R15, R15, R8, !P0 ;  /* 0x000000080f0fe207 */ /* 0x000fe40004000000 */
[----:B------:R-:W-:Y:S02]  /*0b00*/  P2R R8, PR, RZ, 0x1 ;  /* 0x00000001ff087803 */ /* 0x000fe40000000000 */
[-C--:B------:R-:W-:Y:S02]  /*0b10*/  FSETP.NAN.AND P0, PT, R24, R24.reuse, PT ;  /* 0x000000181800720b */ /* 0x080fe40003f08000 */
[----:B------:R-:W-:Y:S02]  /*0b20*/  FSETP.GEU.AND P6, PT, R9, R24, PT ;  /* 0x000000180900720b */ /* 0x000fe40003fce000 */
[----:B-----5:R-:W-:Y:S02]  /*0b30*/  SEL R5, R5, 0xff800000, P4 ;  /* 0xff80000005057807 */ /* 0x020fe40002000000 */
[----:B------:R-:W-:-:S04]  /*0b40*/  ISETP.NE.AND P4, PT, R12, RZ, PT ;  /* 0x000000ff0c00720c */ /* 0x000fc80003f85270 */
[----:B------:R-:W-:-:S03]  /*0b50*/  SEL R10, R10, 0x3, P4 ;  /* 0x000000030a0a7807 */ /* 0x000fc60002000000 */
[----:B------:R-:W-:Y:S02]  /*0b60*/  @!P0 SEL R24, R24, R9, !P6 ;  /* 0x0000000918188207 */ /* 0x000fe40007000000 */
[----:B------:R-:W-:Y:S02]  /*0b70*/  SEL R9, RZ, 0x1, !P5 ;  /* 0x00000001ff097807 */ /* 0x000fe40006800000 */
[----:B------:R-:W-:Y:S02]  /*0b80*/  ISETP.NE.AND P5, PT, R20, RZ, PT ;  /* 0x000000ff1400720c */ /* 0x000fe40003fa5270 */
[----:B------:R-:W-:Y:S01]  /*0b90*/  SEL R9, R9, 0x2, P3 ;  /* 0x0000000209097807 */ /* 0x000fe20001800000 */
[----:B------:R-:W-:Y:S01]  /*0ba0*/  IMAD.MOV.U32 R0, RZ, RZ, 0x3e800000 ;  /* 0x3e800000ff007424 */ /* 0x000fe200078e00ff */
[----:B------:R-:W-:Y:S01]  /*0bb0*/  SEL R7, R10, 0x4, P5 ;  /* 0x000000040a077807 */ /* 0x000fe20002800000 */
[----:B------:R-:W0:Y:S08]  /*0bc0*/  LDC.64 R20, c[0x0][0x230] ;  /* 0x00008c00ff147b82 */ /* 0x000e300000000a00 */
[----:B------:R-:W1:Y:S02]  /*0bd0*/  LDC.64 R10, c[0x0][0x220] ;  /* 0x00008800ff0a7b82 */ /* 0x000e640000000a00 */
[----:B-1----:R-:W-:-:S06]  /*0be0*/  IMAD.WIDE R10, R2, 0x4, R10 ;  /* 0x00000004020a7825 */ /* 0x002fcc00078e020a */
[----:B------:R-:W2:Y:S01]  /*0bf0*/  LDG.E.EL R10, desc[UR4][R10.64] ;  /* 0x000000040a0a7981 */ /* 0x000ea2000c2e1900 */
[-C--:B------:R-:W-:Y:S02]  /*0c00*/  FSETP.NAN.AND P3, PT, R4, R4.reuse, PT ;  /* 0x000000040400720b */ /* 0x080fe40003f68000 */
[----:B------:R-:W-:Y:S02]  /*0c10*/  FSETP.GEU.AND P2, PT, R15, R4, PT ;  /* 0x000000040f00720b */ /* 0x000fe40003f4e000 */
[----:B------:R-:W-:-:S09]  /*0c20*/  FSETP.NAN.AND P4, PT, R5, R5, PT ;  /* 0x000000050500720b */ /* 0x000fd20003f88000 */
[----:B------:R-:W-:Y:S02]  /*0c30*/  @!P3 FSEL R4, R4, R15, !P2 ;  /* 0x0000000f0404b208 */ /* 0x000fe40005000000 */
[----:B------:R-:W-:-:S04]  /*0c40*/  ISETP.NE.AND P3, PT, R14, RZ, PT ;  /* 0x000000ff0e00720c */ /* 0x000fc80003f65270 */
[----:B------:R-:W-:Y:S02]  /*0c50*/  SEL R9, R9, 0x3, P3 ;  /* 0x0000000309097807 */ /* 0x000fe40001800000 */
[----:B------:R-:W-:-:S04]  /*0c60*/  FSETP.GEU.AND P3, PT, R24, R5, PT ;  /* 0x000000051800720b */ /* 0x000fc80003f6e000 */
[----:B------:R-:W-:Y:S02]  /*0c70*/  @!P4 FSEL R5, R5, R24, !P3 ;  /* 0x000000180505c208 */ /* 0x000fe40005800000 */
[----:B------:R-:W-:Y:S02]  /*0c80*/  ISETP.NE.AND P4, PT, R16, RZ, PT ;  /* 0x000000ff1000720c */ /* 0x000fe40003f85270 */
[----:B------:R-:W1:Y:S02]  /*0c90*/  LDC.64 R16, c[0x0][0x218] ;  /* 0x00008600ff107b82 */ /* 0x000e640000000a00 */
[----:B------:R-:W-:Y:S02]  /*0ca0*/  SEL R6, R9, 0x4, P4 ;  /* 0x0000000409067807 */ /* 0x000fe40002000000 */
[----:B------:R-:W-:-:S04]  /*0cb0*/  ISETP.NE.AND P0, PT, R22, RZ, PT ;  /* 0x000000ff1600720c */ /* 0x000fc80003f05270 */
[----:B------:R-:W-:Y:S02]  /*0cc0*/  SEL R6, R6, 0x5, P0 ;  /* 0x0000000506067807 */ /* 0x000fe40000000000 */
[----:B------:R-:W-:Y:S02]  /*0cd0*/  ISETP.NE.AND P0, PT, R8, RZ, PT ;  /* 0x000000ff0800720c */ /* 0x000fe40003f05270 */
[----:B------:R-:W-:Y:S02]  /*0ce0*/  SEL R8, R7, 0x5, P1 ;  /* 0x0000000507087807 */ /* 0x000fe40000800000 */
[----:B------:R-:W-:Y:S01]  /*0cf0*/  ISETP.NE.AND P1, PT, R18, RZ, PT ;  /* 0x000000ff1200720c */ /* 0x000fe20003f25270 */
[----:B0-----:R-:W-:-:S05]  /*0d00*/  IMAD.WIDE R20, R2, 0x4, R20 ;  /* 0x0000000402147825 */ /* 0x001fca00078e0214 */
[----:B------:R-:W3:Y:S01]  /*0d10*/  LDG.E.EL R15, desc[UR4][R20.64] ;  /* 0x00000004140f7981 */ /* 0x000ee2000c2e1900 */
[----:B-1----:R-:W-:-:S05]  /*0d20*/  IMAD.WIDE R16, R2, 0x4, R16 ;  /* 0x0000000402107825 */ /* 0x002fca00078e0210 */
[----:B------:R0:W4:Y:S01]  /*0d30*/  LDG.E.EL R9, desc[UR4][R16.64] ;  /* 0x0000000410097981 */ /* 0x000122000c2e1900 */
[----:B--2---:R-:W-:Y:S02]  /*0d40*/  FADD R3, R10, 9.9999997473787516356e-06 ;  /* 0x3727c5ac0a037421 */ /* 0x004fe40000000000 */
[----:B------:R-:W1:Y:S02]  /*0d50*/  LDC.64 R10, c[0x0][0x238] ;  /* 0x00008e00ff0a7b82 */ /* 0x000e640000000a00 */
[----:B------:R-:W2:Y:S02]  /*0d60*/  MUFU.SQRT R14, R3 ;  /* 0x00000003000e7308 */ /* 0x000ea40000002000 */
[C---:B--2---:R-:W-:Y:S02]  /*0d70*/  FSETP.GT.AND P4, PT, R14.reuse, 8.50705917302346158658e+37, PT ;  /* 0x7e8000000e00780b */ /* 0x044fe40003f84000 */
[----:B------:R-:W-:Y:S02]  /*0d80*/  FSETP.GEU.AND P5, PT, R14, 1.175494350822287508e-38, PT ;  /* 0x008000000e00780b */ /* 0x000fe40003fae000 */
[----:B------:R-:W-:-:S09]  /*0d90*/  FSEL R0, R0, 1, P4 ;  /* 0x3f80000000007808 */ /* 0x000fd20002000000 */
[----:B------:R-:W-:Y:S01]  /*0da0*/  @P4 FMUL R14, R14, 0.25 ;  /* 0x3e8000000e0e4820 */ /* 0x000fe20000400000 */
[----:B------:R-:W-:Y:S02]  /*0db0*/  ISETP.NE.AND P4, PT, R19, RZ, PT ;  /* 0x000000ff1300720c */ /* 0x000fe40003f85270 */
[----:B------:R-:W2:Y:S02]  /*0dc0*/  LDC.64 R18, c[0x0][0x228] ;  /* 0x00008a00ff127b82 */ /* 0x000ea40000000a00 */
[----:B--2---:R-:W-:-:S05]  /*0dd0*/  IMAD.WIDE R18, R2, 0x4, R18 ;  /* 0x0000000402127825 */ /* 0x004fca00078e0212 */
[----:B------:R2:W3:Y:S01]  /*0de0*/  LDG.E.EL R12, desc[UR4][R18.64] ;  /* 0x00000004120c7981 */ /* 0x0004e2000c2e1900 */
[----:B------:R-:W-:Y:S01]  /*0df0*/  @!P5 FMUL R14, R14, 16777216 ;  /* 0x4b8000000e0ed820 */ /* 0x000fe20000400000 */
[----:B------:R-:W-:-:S03]  /*0e00*/  SHF.R.S32.HI R2, RZ, 0x1f, R13 ;  /* 0x0000001fff027819 */ /* 0x000fc6000001140d */
[----:B------:R-:W5:Y:S01]  /*0e10*/  MUFU.RCP R23, R14 ;  /* 0x0000000e00177308 */ /* 0x000f620000001000 */
[----:B------:R-:W-:Y:S01]  /*0e20*/  LEA.HI R2, R2, R13, RZ, 0xe ;  /* 0x0000000d02027211 */ /* 0x000fe200078f70ff */
[----:B------:R-:W-:Y:S01]  /*0e30*/  @!P5 FMUL R0, R0, 16777216 ;  /* 0x4b8000000000d820 */ /* 0x000fe20000400000 */
[----:B0-----:R-:W-:Y:S02]  /*0e40*/  SEL R16, R6, 0x6, P4 ;  /* 0x0000000606107807 */ /* 0x001fe40002000000 */
[----:B------:R-:W-:Y:S01]  /*0e50*/  LOP3.LUT R22, R2, 0xffffc000, RZ, 0xc0, !PT ;  /* 0xffffc00002167812 */ /* 0x000fe200078ec0ff */
[----:B------:R-:W0:Y:S01]  /*0e60*/  LDC.64 R6, c[0x0][0x250] ;  /* 0x00009400ff067b82 */ /* 0x000e220000000a00 */
[----:B------:R-:W-:-:S07]  /*0e70*/  SHF.R.S32.HI R17, RZ, 0xe, R2 ;  /* 0x0000000eff117819 */ /* 0x000fce0000011402 */
[----:B------:R-:W0:Y:S01]  /*0e80*/  LDC.64 R2, c[0x0][0x248] ;  /* 0x00009200ff027b82 */ /* 0x000e220000000a00 */
[----:B-----5:R-:W-:Y:S01]  /*0e90*/  FMUL R23, R23, R0 ;  /* 0x0000000017177220 */ /* 0x020fe20000400000 */
[----:B------:R-:W-:Y:S01]  /*0ea0*/  SEL R0, R8, 0x6, P1 ;  /* 0x0000000608007807 */ /* 0x000fe20000800000 */
[C---:B----4-:R-:W-:Y:S01]  /*0eb0*/  FADD R8, -R9.reuse, R4 ;  /* 0x0000000409087221 */ /* 0x050fe20000000100 */
[----:B------:R-:W-:Y:S01]  /*0ec0*/  SEL R16, R16, 0x7, P0 ;  /* 0x0000000710107807 */ /* 0x000fe20000000000 */
[----:B------:R-:W-:Y:S02]  /*0ed0*/  FADD R9, -R9, R5 ;  /* 0x0000000509097221 */ /* 0x000fe40000000100 */
[-C--:B------:R-:W-:Y:S01]  /*0ee0*/  FMUL R14, R8, R23.reuse ;  /* 0x00000017080e7220 */ /* 0x080fe20000400000 */
[----:B------:R-:W-:Y:S01]  /*0ef0*/  SEL R16, R16, 0x8, P2 ;  /* 0x0000000810107807 */ /* 0x000fe20001000000 */
[----:B--2---:R-:W-:Y:S01]  /*0f00*/  FMUL R18, R9, R23 ;  /* 0x0000001709127220 */ /* 0x004fe20000400000 */
[----:B------:R-:W-:Y:S01]  /*0f10*/  IMAD.IADD R22, R13, 0x1, -R22 ;  /* 0x000000010d167824 */ /* 0x000fe200078e0a16 */
[----:B------:R-:W-:-:S02]  /*0f20*/  SEL R0, R0, 0x7, P6 ;  /* 0x0000000700007807 */ /* 0x000fc40003000000 */
[----:B------:R-:W-:Y:S01]  /*0f30*/  LOP3.LUT R19, R16, 0xff, RZ, 0xc0, !PT ;  /* 0x000000ff10137812 */ /* 0x000fe200078ec0ff */
[----:B------:R-:W-:Y:S01]  /*0f40*/  IMAD R17, R17, 0x6000, R22 ;  /* 0x0000600011117824 */ /* 0x000fe200078e0216 */
[----:B------:R-:W-:-:S03]  /*0f50*/  SEL R0, R0, 0x8, P3 ;  /* 0x0000000800007807 */ /* 0x000fc60001800000 */
[----:B-1----:R-:W-:-:S04]  /*0f60*/  IMAD.WIDE R10, R17, 0x4, R10 ;  /* 0x00000004110a7825 */ /* 0x002fc800078e020a */
[----:B------:R-:W-:Y:S02]  /*0f70*/  IMAD R19, R0, 0x100, R19 ;  /* 0x0000010000137824 */ /* 0x000fe400078e0213 */
[C---:B0-----:R-:W-:Y:S01]  /*0f80*/  IMAD.WIDE R2, R13.reuse, 0x4, R2 ;  /* 0x000000040d027825 */ /* 0x041fe200078e0202 */
[----:B------:R-:W-:Y:S03]  /*0f90*/  STG.E.64 desc[UR4][R10.64], R4 ;  /* 0x000000040a007986 */ /* 0x000fe6000c101b04 */
[----:B------:R-:W-:-:S04]  /*0fa0*/  IMAD.WIDE R6, R13, 0x4, R6 ;  /* 0x000000040d067825 */ /* 0x000fc800078e0206 */
[C-C-:B---3--:R-:W-:Y:S01]  /*0fb0*/  FFMA R16, R12.reuse, R14, R15.reuse ;  /* 0x0000000e0c107223 */ /* 0x148fe2000000000f */
[----:B------:R-:W-:Y:S01]  /*0fc0*/  FFMA R18, R12, R18, R15 ;  /* 0x000000120c127223 */ /* 0x000fe2000000000f */
[----:B------:R-:W-:-:S03]  /*0fd0*/  IADD3 R14, P2, R13, UR6, RZ ;  /* 0x000000060d0e7c10 */ /* 0x000fc6000ff5e0ff */
[----:B------:R-:W-:Y:S02]  /*0fe0*/  FSETP.GEU.AND P0, PT, R16, RZ, PT ;  /* 0x000000ff1000720b */ /* 0x000fe40003f0e000 */
[----:B------:R-:W-:Y:S02]  /*0ff0*/  FSETP.GEU.AND P1, PT, R18, RZ, PT ;  /* 0x000000ff1200720b */ /* 0x000fe40003f2e000 */
[----:B------:R-:W-:Y:S02]  /*1000*/  LEA.HI.X.SX32 R15, R13, UR7, 0x1, P2 ;  /* 0x000000070d0f7c11 */ /* 0x000fe400090f0eff */
[----:B------:R-:W-:Y:S02]  /*1010*/  FSEL R16, R16, RZ, P0 ;  /* 0x000000ff10107208 */ /* 0x000fe40000000000 */
[----:B------:R-:W-:Y:S01]  /*1020*/  FSEL R17, R18, RZ, P1 ;  /* 0x000000ff12117208 */ /* 0x000fe20000800000 */
[----:B------:R-:W-:Y:S04]  /*1030*/  STG.E.U16 desc[UR4][R14.64], R19 ;  /* 0x000000130e007986 */ /* 0x000fe8000c101504 */
[----:B------:R-:W-:Y:S04]  /*1040*/  STG.E.64 desc[UR4][R2.64], R16 ;  /* 0x0000001002007986 */ /* 0x000fe8000c101b04 */
[----:B------:R-:W-:Y:S01]  /*1050*/  STG.E.64 desc[UR4][R6.64], R8 ;  /* 0x0000000806007986 */ /* 0x000fe2000c101b04 */
[----:B------:R-:W-:Y:S05]  /*1060*/  EXIT ;  /* 0x000000000000794d */ /* 0x000fea0003800000 */
.L_x_0:
[----:B------:R-:W-:-:S00]  /*1070*/  BRA `(.L_x_0) ;  /* 0xfffffffc00fc7947 */ /* 0x000fc0000383ffff */
[----:B------:R-:W-:-:S00]  /*1080*/  NOP ;  /* 0x0000000000007918 */ /* 0x000fc00000000000 */
[----:B------:R-:W-:-:S00]  /*1090*/  NOP ;  /* 0x0000000000007918 */ /* 0x000fc00000000000 */
[----:B------:R-:W-:-:S00]  /*10a0*/  NOP ;  /* 0x0000000000007918 */ /* 0x000fc00000000000 */
[----:B------:R-:W-:-:S00]  /*10b0*/  NOP ;  /* 0x0000000000007918 */ /* 0x000fc00000000000 */
[----:B------:R-:W-:-:S00]  /*10c0*/  NOP ;  /* 0x0000000000007918 */ /* 0x000fc00000000000 */
[----:B------:R-:W-:-:S00]  /*10d0*/  NOP ;  /* 0x0000000000007918 */ /* 0x000fc00000000000 */
[----:B------:R-:W-:-:S00]  /*10e0*/  NOP ;  /* 0x0000000000007918 */ /* 0x000fc00000000000 */
[----:B------:R-:W-:-:S00]  /*10f0*/  NOP ;  /* 0x0000000000007918 */ /* 0x000fc00000000000 */
.L_x_1:


//--------------------- .nv.global.init           --------------------------
	.section	.nv.global.init,"aw",@progbits
.nv.global.init:
	.type		_$_str,@object
	.size		_$_str,(_$_str_$_2 - _$_str)
_$_str:
        /*0000*/ 	.byte	0x5f, 0x5f, 0x43, 0x55, 0x44, 0x41, 0x5f, 0x46, 0x54, 0x5a, 0x00
	.type		_$_str_$_2,@object
	.size		_$_str_$_2,(.L_1 - _$_str_$_2)
_$_str_$_2:
        /*000b*/ 	.byte	0x5f, 0x5f, 0x43, 0x55, 0x44, 0x41, 0x5f, 0x50, 0x52, 0x45, 0x43, 0x5f, 0x53, 0x51, 0x52, 0x54
        /*001b*/ 	.byte	0x00
.L_1:


//--------------------- .nv.constant0.triton_poi_fused__native_batch_norm_legit_no_training_max_pool2d_with_indices_native_batch_norm_backward_relu_1 --------------------------
	.section	.nv.constant0.triton_poi_fused__native_batch_norm_legit_no_training_max_pool2d_with_indices_native_batch_norm_backward_relu_1,"a",@progbits
	.sectionflags	@""
	.align	4
.nv.constant0.triton_poi_fused__native_batch_norm_legit_no_training_max_pool2d_with_indices_native_batch_norm_backward_relu_1:
	.zero		604
